//
// Generated by NVIDIA NVVM Compiler
//
// Compiler Build ID: CL-36424714
// Cuda compilation tools, release 13.0, V13.0.88
// Based on NVVM 20.0.0
//

.version 9.0
.target sm_100
.address_size 64

	// .globl	_Z5saxpymfPfS_

.visible .entry _Z5saxpymfPfS_(
	.param .u64 _Z5saxpymfPfS__param_0,
	.param .f32 _Z5saxpymfPfS__param_1,
	.param .u64 .ptr .align 1 _Z5saxpymfPfS__param_2,
	.param .u64 .ptr .align 1 _Z5saxpymfPfS__param_3
)
{


	ret;

}


// ===== COMPILED SASS (sm_100) =====

	.target	sm_100

	.elftype	@"ET_EXEC"


//--------------------- .note.nv.tkinfo           --------------------------
	.section	.note.nv.tkinfo,"",@"SHT_NOTE"
	.sectionflags	@"SHF_NOTE_NV_TKINFO"
	.tkinfo
        /*0018*/ 	.word	0x00000002
        /*0030*/ 	.string	""
        /*0030*/ 	.string	"ptxas"
        /*0030*/ 	.string	"Cuda compilation tools, release 13.0, V13.0.88"
        /*0030*/ 	.string	"Build cuda_13.0.r13.0/compiler.36424714_0"
        /*0030*/ 	.string	"-arch sm_100 -m 64 "



//--------------------- .note.nv.cuinfo           --------------------------
	.section	.note.nv.cuinfo,"",@"SHT_NOTE"
	.sectionflags	@"SHF_NOTE_NV_CUINFO"
        /*0018*/ 	.short	0x0002
        /*001a*/ 	.short	0x0064
        /*001c*/ 	.short	0x0082
	.zero		2


//--------------------- .nv.info                  --------------------------
	.section	.nv.info,"",@"SHT_CUDA_INFO"
	.align	4


	//----- nvinfo : EIATTR_REGCOUNT
	.align		4
        /*0000*/ 	.byte	0x04, 0x2f
        /*0002*/ 	.short	(.L_1 - .L_0)
	.align		4
.L_0:
        /*0004*/ 	.word	index@(_Z5saxpymfPfS_)
        /*0008*/ 	.word	0x00000004


	//----- nvinfo : EIATTR_FRAME_SIZE
	.align		4
.L_1:
        /*000c*/ 	.byte	0x04, 0x11
        /*000e*/ 	.short	(.L_3 - .L_2)
	.align		4
.L_2:
        /*0010*/ 	.word	index@(_Z5saxpymfPfS_)
        /*0014*/ 	.word	0x00000000


	//----- nvinfo : EIATTR_MIN_STACK_SIZE
	.align		4
.L_3:
        /*0018*/ 	.byte	0x04, 0x12
        /*001a*/ 	.short	(.L_5 - .L_4)
	.align		4
.L_4:
        /*001c*/ 	.word	index@(_Z5saxpymfPfS_)
        /*0020*/ 	.word	0x00000000
.L_5:


//--------------------- .nv.compat                --------------------------
	.section	.nv.compat,"",@"SHT_CUDA_COMPAT_INFO"
	.align	4
        /*0000*/ 	.byte	0x02, 0x09, 0x00, 0x00, 0x02, 0x02, 0x01, 0x00, 0x02, 0x05, 0x05, 0x00, 0x03, 0x07, 0x01, 0x01
        /*0010*/ 	.byte	0x02, 0x03, 0x00, 0x00, 0x02, 0x06, 0x01, 0x00, 0x04, 0x0b, 0x08, 0x00, 0x09, 0x00, 0x00, 0x00
        /*0020*/ 	.byte	0x00, 0x00, 0x00, 0x00


//--------------------- .nv.info._Z5saxpymfPfS_   --------------------------
	.section	.nv.info._Z5saxpymfPfS_,"",@"SHT_CUDA_INFO"
	.sectionflags	@""
	.align	4


	//----- nvinfo : EIATTR_CUDA_API_VERSION
	.align		4
        /*0000*/ 	.byte	0x04, 0x37
        /*0002*/ 	.short	(.L_7 - .L_6)
.L_6:
        /*0004*/ 	.word	0x00000082


	//----- nvinfo : EIATTR_KPARAM_INFO
	.align		4
.L_7:
        /*0008*/ 	.byte	0x04, 0x17
        /*000a*/ 	.short	(.L_9 - .L_8)
.L_8:
        /*000c*/ 	.word	0x00000000
        /*0010*/ 	.short	0x0003
        /*0012*/ 	.short	0x0018
        /*0014*/ 	.byte	0x00, 0xf5, 0x21, 0x00


	//----- nvinfo : EIATTR_KPARAM_INFO
	.align		4
.L_9:
        /*0018*/ 	.byte	0x04, 0x17
        /*001a*/ 	.short	(.L_11 - .L_10)
.L_10:
        /*001c*/ 	.word	0x00000000
        /*0020*/ 	.short	0x0002
        /*0022*/ 	.short	0x0010
        /*0024*/ 	.byte	0x00, 0xf5, 0x21, 0x00


	//----- nvinfo : EIATTR_KPARAM_INFO
	.align		4
.L_11:
        /*0028*/ 	.byte	0x04, 0x17
        /*002a*/ 	.short	(.L_13 - .L_12)
.L_12:
        /*002c*/ 	.word	0x00000000
        /*0030*/ 	.short	0x0001
        /*0032*/ 	.short	0x0008
        /*0034*/ 	.byte	0x00, 0xf0, 0x11, 0x00


	//----- nvinfo : EIATTR_KPARAM_INFO
	.align		4
.L_13:
        /*0038*/ 	.byte	0x04, 0x17
        /*003a*/ 	.short	(.L_15 - .L_14)
.L_14:
        /*003c*/ 	.word	0x00000000
        /*0040*/ 	.short	0x0000
        /*0042*/ 	.short	0x0000
        /*0044*/ 	.byte	0x00, 0xf0, 0x21, 0x00


	//----- nvinfo : EIATTR_SPARSE_MMA_MASK
	.align		4
.L_15:
        /*0048*/ 	.byte	0x03, 0x50
        /*004a*/ 	.short	0x0000


	//----- nvinfo : EIATTR_MAXREG_COUNT
	.align		4
        /*004c*/ 	.byte	0x03, 0x1b
        /*004e*/ 	.short	0x00ff


	//----- nvinfo : EIATTR_MERCURY_ISA_VERSION
	.align		4
        /*0050*/ 	.byte	0x03, 0x5f
        /*0052*/ 	.short	0x0101


	//----- nvinfo : EIATTR_VRC_CTA_INIT_COUNT
	.align		4
        /*0054*/ 	.byte	0x02, 0x4a
	.zero		1
	.zero		1


	//----- nvinfo : EIATTR_EXIT_INSTR_OFFSETS
	.align		4
        /*0058*/ 	.byte	0x04, 0x1c
        /*005a*/ 	.short	(.L_17 - .L_16)


	//   ....[0]....
.L_16:
        /*005c*/ 	.word	0x00000010


	//----- nvinfo : EIATTR_CBANK_PARAM_SIZE
	.align		4
.L_17:
        /*0060*/ 	.byte	0x03, 0x19
        /*0062*/ 	.short	0x0020


	//----- nvinfo : EIATTR_PARAM_CBANK
	.align		4
        /*0064*/ 	.byte	0x04, 0x0a
        /*0066*/ 	.short	(.L_19 - .L_18)
	.align		4
.L_18:
        /*0068*/ 	.word	index@(.nv.constant0._Z5saxpymfPfS_)
        /*006c*/ 	.short	0x0380
        /*006e*/ 	.short	0x0020


	//----- nvinfo : EIATTR_SW_WAR
	.align		4
.L_19:
        /*0070*/ 	.byte	0x04, 0x36
        /*0072*/ 	.short	(.L_21 - .L_20)
.L_20:
        /*0074*/ 	.word	0x00000008
.L_21:


//--------------------- .nv.callgraph             --------------------------
	.section	.nv.callgraph,"",@"SHT_CUDA_CALLGRAPH"
	.align	4
	.sectionentsize	8
	.align		4
        /*0000*/ 	.word	0x00000000
	.align		4
        /*0004*/ 	.word	0xffffffff
	.align		4
        /*0008*/ 	.word	0x00000000
	.align		4
        /*000c*/ 	.word	0xfffffffe
	.align		4
        /*0010*/ 	.word	0x00000000
	.align		4
        /*0014*/ 	.word	0xfffffffd
	.align		4
        /*0018*/ 	.word	0x00000000
	.align		4
        /*001c*/ 	.word	0xfffffffc


//--------------------- .text._Z5saxpymfPfS_      --------------------------
	.section	.text._Z5saxpymfPfS_,"ax",@progbits
	.align	128
        .global         _Z5saxpymfPfS_
        .type           _Z5saxpymfPfS_,@function
        .size           _Z5saxpymfPfS_,(.L_x_1 - _Z5saxpymfPfS_)
        .other          _Z5saxpymfPfS_,@"STO_CUDA_ENTRY STV_DEFAULT"
_Z5saxpymfPfS_:
.text._Z5saxpymfPfS_:
[----:B------:R-:W-:Y:S01]  /*0000*/  LDC R1, c[0x0][0x37c] ;  /* 0x0000df00ff017b82 */ /* 0x000fe20000000800 */
[----:B------:R-:W-:Y:S05]  /*0010*/  EXIT ;  /* 0x000000000000794d */ /* 0x000fea0003800000 */
.L_x_0:
[----:B------:R-:W-:-:S00]  /*0020*/  BRA `(.L_x_0) ;  /* 0xfffffffc00fc7947 */ /* 0x000fc0000383ffff */
[----:B------:R-:W-:-:S00]  /*0030*/  NOP ;  /* 0x0000000000007918 */ /* 0x000fc00000000000 */
        /* <DEDUP_REMOVED lines=12> */
.L_x_1:


//--------------------- .nv.shared.reserved.0     --------------------------
	.section	.nv.shared.reserved.0,"aw",@nobits
	.weak		__nv_reservedSMEM_offset_0_alias
	.size		__nv_reservedSMEM_offset_0_alias, 0, 64
	.other		__nv_reservedSMEM_offset_0_alias,@"STO_CUDA_RESERVED_SHARED STV_DEFAULT"
__nv_reservedSMEM_offset_0_alias:
	.zero		0
	.zero		64


//--------------------- .nv.constant0._Z5saxpymfPfS_ --------------------------
	.section	.nv.constant0._Z5saxpymfPfS_,"a",@progbits
	.sectionflags	@""
	.align	4
.nv.constant0._Z5saxpymfPfS_:
	.zero		928


//--------------------- SYMBOLS --------------------------

	.type		.nv.reservedSmem.offset0,@object
	.size		.nv.reservedSmem.offset0,0x4
